	.headerflags	@"EF_CUDA_TEXMODE_UNIFIED EF_CUDA_64BIT_ADDRESS EF_CUDA_ACCELERATORS EF_CUDA_SM90 EF_CUDA_VIRTUAL_SM(EF_CUDA_SM90)"
	.elftype	@"ET_EXEC"


//--------------------- .nv.info                  --------------------------
	.section	.nv.info,"",@"SHT_CUDA_INFO"
	.align	4


	//----- nvinfo : EIATTR_REGCOUNT
	.align		4
        /*0000*/ 	.byte	0x04, 0x2f
        /*0002*/ 	.short	(.L_3 - .L_2)
	.align		4
.L_2:
        /*0004*/ 	.word	index@(triton_poi_fused__native_batch_norm_legit_no_training_silu_3)
        /*0008*/ 	.word	0x00000013


	//----- nvinfo : EIATTR_MIN_STACK_SIZE
	.align		4
.L_3:
        /*000c*/ 	.byte	0x04, 0x12
        /*000e*/ 	.short	(.L_5 - .L_4)
	.align		4
.L_4:
        /*0010*/ 	.word	index@(triton_poi_fused__native_batch_norm_legit_no_training_silu_3)
        /*0014*/ 	.word	0x00000000


	//----- nvinfo : EIATTR_FRAME_SIZE
	.align		4
.L_5:
        /*0018*/ 	.byte	0x04, 0x11
        /*001a*/ 	.short	(.L_7 - .L_6)
	.align		4
.L_6:
        /*001c*/ 	.word	index@(triton_poi_fused__native_batch_norm_legit_no_training_silu_3)
        /*0020*/ 	.word	0x00000000


	//----- nvinfo : EIATTR_MIN_STACK_SIZE
	.align		4
.L_7:
        /*0024*/ 	.byte	0x04, 0x12
        /*0026*/ 	.short	(.L_9 - .L_8)
	.align		4
.L_8:
        /*0028*/ 	.word	index@(triton_poi_fused__native_batch_norm_legit_no_training_silu_3)
        /*002c*/ 	.word	0x00000000
.L_9:


//--------------------- .nv.info.triton_poi_fused__native_batch_norm_legit_no_training_silu_3 --------------------------
	.section	.nv.info.triton_poi_fused__native_batch_norm_legit_no_training_silu_3,"",@"SHT_CUDA_INFO"
	.sectionflags	@""
	.align	4


	//----- nvinfo : EIATTR_CUDA_API_VERSION
	.align		4
        /*0000*/ 	.byte	0x04, 0x37
        /*0002*/ 	.short	(.L_11 - .L_10)
.L_10:
        /*0004*/ 	.word	0x0000007c


	//----- nvinfo : EIATTR_KPARAM_INFO
	.align		4
.L_11:
        /*0008*/ 	.byte	0x04, 0x17
        /*000a*/ 	.short	(.L_13 - .L_12)
.L_12:
        /*000c*/ 	.word	0x00000000
        /*0010*/ 	.short	0x0006
        /*0012*/ 	.short	0x0030
        /*0014*/ 	.byte	0x00, 0xf0, 0x11, 0x00


	//----- nvinfo : EIATTR_KPARAM_INFO
	.align		4
.L_13:
        /*0018*/ 	.byte	0x04, 0x17
        /*001a*/ 	.short	(.L_15 - .L_14)
.L_14:
        /*001c*/ 	.word	0x00000000
        /*0020*/ 	.short	0x0005
        /*0022*/ 	.short	0x0028
        /*0024*/ 	.byte	0x00, 0xf4, 0x21, 0x00


	//----- nvinfo : EIATTR_KPARAM_INFO
	.align		4
.L_15:
        /*0028*/ 	.byte	0x04, 0x17
        /*002a*/ 	.short	(.L_17 - .L_16)
.L_16:
        /*002c*/ 	.word	0x00000000
        /*0030*/ 	.short	0x0004
        /*0032*/ 	.short	0x0020
        /*0034*/ 	.byte	0x00, 0xf4, 0x21, 0x00


	//----- nvinfo : EIATTR_KPARAM_INFO
	.align		4
.L_17:
        /*0038*/ 	.byte	0x04, 0x17
        /*003a*/ 	.short	(.L_19 - .L_18)
.L_18:
        /*003c*/ 	.word	0x00000000
        /*0040*/ 	.short	0x0003
        /*0042*/ 	.short	0x0018
        /*0044*/ 	.byte	0x00, 0xf4, 0x21, 0x00


	//----- nvinfo : EIATTR_KPARAM_INFO
	.align		4
.L_19:
        /*0048*/ 	.byte	0x04, 0x17
        /*004a*/ 	.short	(.L_21 - .L_20)
.L_20:
        /*004c*/ 	.word	0x00000000
        /*0050*/ 	.short	0x0002
        /*0052*/ 	.short	0x0010
        /*0054*/ 	.byte	0x00, 0xf4, 0x21, 0x00


	//----- nvinfo : EIATTR_KPARAM_INFO
	.align		4
.L_21:
        /*0058*/ 	.byte	0x04, 0x17
        /*005a*/ 	.short	(.L_23 - .L_22)
.L_22:
        /*005c*/ 	.word	0x00000000
        /*0060*/ 	.short	0x0001
        /*0062*/ 	.short	0x0008
        /*0064*/ 	.byte	0x00, 0xf4, 0x21, 0x00


	//----- nvinfo : EIATTR_KPARAM_INFO
	.align		4
.L_23:
        /*0068*/ 	.byte	0x04, 0x17
        /*006a*/ 	.short	(.L_25 - .L_24)
.L_24:
        /*006c*/ 	.word	0x00000000
        /*0070*/ 	.short	0x0000
        /*0072*/ 	.short	0x0000
        /*0074*/ 	.byte	0x00, 0xf4, 0x21, 0x00


	//----- nvinfo : EIATTR_SPARSE_MMA_MASK
	.align		4
.L_25:
        /*0078*/ 	.byte	0x03, 0x50
        /*007a*/ 	.short	0x0000


	//----- nvinfo : EIATTR_MAXREG_COUNT
	.align		4
        /*007c*/ 	.byte	0x03, 0x1b
        /*007e*/ 	.short	0x00ff


	//----- nvinfo : EIATTR_EXIT_INSTR_OFFSETS
	.align		4
        /*0080*/ 	.byte	0x04, 0x1c
        /*0082*/ 	.short	(.L_27 - .L_26)


	//   ....[0]....
.L_26:
        /*0084*/ 	.word	0x000006b0


	//----- nvinfo : EIATTR_REQNTID
	.align		4
.L_27:
        /*0088*/ 	.byte	0x04, 0x10
        /*008a*/ 	.short	(.L_29 - .L_28)
.L_28:
        /*008c*/ 	.word	0x00000080
        /*0090*/ 	.word	0x00000001
        /*0094*/ 	.word	0x00000001


	//----- nvinfo : EIATTR_CBANK_PARAM_SIZE
	.align		4
.L_29:
        /*0098*/ 	.byte	0x03, 0x19
        /*009a*/ 	.short	0x0034


	//----- nvinfo : EIATTR_PARAM_CBANK
	.align		4
        /*009c*/ 	.byte	0x04, 0x0a
        /*009e*/ 	.short	(.L_31 - .L_30)
	.align		4
.L_30:
        /*00a0*/ 	.word	index@(.nv.constant0.triton_poi_fused__native_batch_norm_legit_no_training_silu_3)
        /*00a4*/ 	.short	0x0210
        /*00a6*/ 	.short	0x0034


	//----- nvinfo : EIATTR_SW_WAR
	.align		4
.L_31:
        /*00a8*/ 	.byte	0x04, 0x36
        /*00aa*/ 	.short	(.L_33 - .L_32)
.L_32:
        /*00ac*/ 	.word	0x00000008
.L_33:


//--------------------- .nv.callgraph             --------------------------
	.section	.nv.callgraph,"",@"SHT_CUDA_CALLGRAPH"
	.align	4
	.sectionentsize	8
	.align		4
        /*0000*/ 	.word	0x00000000
	.align		4
        /*0004*/ 	.word	0xffffffff
	.align		4
        /*0008*/ 	.word	0x00000000
	.align		4
        /*000c*/ 	.word	0xfffffffe
	.align		4
        /*0010*/ 	.word	0x00000000
	.align		4
        /*0014*/ 	.word	0xfffffffd
	.align		4
        /*0018*/ 	.word	0x00000000
	.align		4
        /*001c*/ 	.word	0xfffffffc


//--------------------- .nv.constant4             --------------------------
	.section	.nv.constant4,"a",@progbits
	.align	8
	.align		8
.nv.constant4:
        /*0000*/ 	.dword	_$_str
	.align		8
        /*0008*/ 	.dword	_$_str_$_2


//--------------------- .text.triton_poi_fused__native_batch_norm_legit_no_training_silu_3 --------------------------
	.section	.text.triton_poi_fused__native_batch_norm_legit_no_training_silu_3,"ax",@progbits
	.align	128
        .global         triton_poi_fused__native_batch_norm_legit_no_training_silu_3
        .type           triton_poi_fused__native_batch_norm_legit_no_training_silu_3,@function
        .size           triton_poi_fused__native_batch_norm_legit_no_training_silu_3,(.L_x_1 - triton_poi_fused__native_batch_norm_legit_no_training_silu_3)
        .other          triton_poi_fused__native_batch_norm_legit_no_training_silu_3,@"STO_CUDA_ENTRY STV_DEFAULT"
triton_poi_fused__native_batch_norm_legit_no_training_silu_3:
.text.triton_poi_fused__native_batch_norm_legit_no_training_silu_3:
[----:B------:R-:W-:Y:S01]  /*0000*/  LDC R1, c[0x0][0x28] ;  /* 0x00000a00ff017b82 */ /* 0x000fe20000000800 */
[----:B------:R-:W1:Y:S07]  /*0010*/  S2R R0, SR_TID.X ;  /* 0x0000000000007919 */ /* 0x000e6e0000002100 */
[----:B------:R-:W2:Y:S01]  /*0020*/  LDC.64 R10, c[0x0][0x228] ;  /* 0x00008a00ff0a7b82 */ /* 0x000ea20000000a00 */
[----:B------:R-:W-:Y:S01]  /*0030*/  ULDC.64 UR4, c[0x0][0x208] ;  /* 0x0000820000047ab9 */ /* 0x000fe20000000a00 */
[----:B------:R-:W3:Y:S06]  /*0040*/  S2R R5, SR_CTAID.X ;  /* 0x0000000000057919 */ /* 0x000eec0000002500 */
[----:B------:R-:W4:Y:S08]  /*0050*/  LDC.64 R8, c[0x0][0x220] ;  /* 0x00008800ff087b82 */ /* 0x000f300000000a00 */
[----:B------:R-:W5:Y:S08]  /*0060*/  LDC.64 R14, c[0x0][0x238] ;  /* 0x00008e00ff0e7b82 */ /* 0x000f700000000a00 */
[----:B------:R-:W4:Y:S01]  /*0070*/  LDC.64 R12, c[0x0][0x230] ;  /* 0x00008c00ff0c7b82 */ /* 0x000f220000000a00 */
[----:B-1----:R-:W-:-:S02]  /*0080*/  SHF.L.U32 R0, R0, 0x2, RZ ;  /* 0x0000000200007819 */ /* 0x002fc400000006ff */
[----:B---3--:R-:W-:Y:S02]  /*0090*/  SHF.R.S32.HI R3, RZ, 0x16, R5 ;  /* 0x00000016ff037819 */ /* 0x008fe40000011405 */
[----:B------:R-:W-:Y:S02]  /*00a0*/  LOP3.LUT R0, R0, 0x1fc, RZ, 0xc0, !PT ;  /* 0x000001fc00007812 */ /* 0x000fe400078ec0ff */
[----:B------:R-:W-:Y:S02]  /*00b0*/  SGXT R3, R3, 0x1 ;  /* 0x000000010303781a */ /* 0x000fe40000000200 */
[----:B------:R-:W-:Y:S02]  /*00c0*/  LEA R0, R5, R0, 0x9 ;  /* 0x0000000005007211 */ /* 0x000fe400078e48ff */
[----:B------:R-:W1:Y:S02]  /*00d0*/  LDC.64 R4, c[0x0][0x218] ;  /* 0x00008600ff047b82 */ /* 0x000e640000000a00 */
[----:B------:R-:W-:-:S04]  /*00e0*/  LEA.HI R3, R3, R0, RZ, 0xc ;  /* 0x0000000003037211 */ /* 0x000fc800078f60ff */
[----:B------:R-:W-:-:S04]  /*00f0*/  SHF.R.S32.HI R3, RZ, 0xc, R3 ;  /* 0x0000000cff037819 */ /* 0x000fc80000011403 */
[----:B------:R-:W-:-:S04]  /*0100*/  LEA.HI R2, R3, R3, RZ, 0x2 ;  /* 0x0000000303027211 */ /* 0x000fc800078f10ff */
[----:B------:R-:W-:-:S04]  /*0110*/  LOP3.LUT R2, R2, 0xfffffffc, RZ, 0xc0, !PT ;  /* 0xfffffffc02027812 */ /* 0x000fc800078ec0ff */
[----:B------:R-:W-:-:S05]  /*0120*/  IADD3 R3, R3, -R2, RZ ;  /* 0x8000000203037210 */ /* 0x000fca0007ffe0ff */
[----:B--2---:R-:W-:-:S06]  /*0130*/  IMAD.WIDE R10, R3, 0x4, R10 ;  /* 0x00000004030a7825 */ /* 0x004fcc00078e020a */
[----:B------:R-:W2:Y:S01]  /*0140*/  LDG.E.EL R10, desc[UR4][R10.64] ;  /* 0x000000040a0a7981 */ /* 0x000ea2000c2e1900 */
[----:B-1----:R-:W-:-:S04]  /*0150*/  IMAD.WIDE R4, R0, 0x4, R4 ;  /* 0x0000000400047825 */ /* 0x002fc800078e0204 */
[C---:B----4-:R-:W-:Y:S02]  /*0160*/  IMAD.WIDE R8, R3.reuse, 0x4, R8 ;  /* 0x0000000403087825 */ /* 0x050fe400078e0208 */
[----:B------:R-:W3:Y:S02]  /*0170*/  LDG.E.128 R4, desc[UR4][R4.64] ;  /* 0x0000000404047981 */ /* 0x000ee4000c1e1d00 */
[C---:B-----5:R-:W-:Y:S02]  /*0180*/  IMAD.WIDE R14, R3.reuse, 0x4, R14 ;  /* 0x00000004030e7825 */ /* 0x060fe400078e020e */
[----:B------:R1:W3:Y:S02]  /*0190*/  LDG.E.EL R2, desc[UR4][R8.64] ;  /* 0x0000000408027981 */ /* 0x0002e4000c2e1900 */
[----:B0-----:R-:W-:Y:S02]  /*01a0*/  IMAD.WIDE R12, R3, 0x4, R12 ;  /* 0x00000004030c7825 */ /* 0x001fe400078e020c */
[----:B------:R-:W4:Y:S04]  /*01b0*/  LDG.E.EL R14, desc[UR4][R14.64] ;  /* 0x000000040e0e7981 */ /* 0x000f28000c2e1900 */
[----:B------:R-:W4:Y:S01]  /*01c0*/  LDG.E.EL R3, desc[UR4][R12.64] ;  /* 0x000000040c037981 */ /* 0x000f22000c2e1900 */
[----:B-1----:R-:W-:Y:S01]  /*01d0*/  HFMA2.MMA R8, -RZ, RZ, 1.625, 0 ;  /* 0x3e800000ff087435 */ /* 0x002fe200000001ff */
[----:B--2---:R-:W-:-:S04]  /*01e0*/  FADD R10, R10, 9.9999997473787516356e-06 ;  /* 0x3727c5ac0a0a7421 */ /* 0x004fc80000000000 */
[----:B------:R-:W0:Y:S02]  /*01f0*/  MUFU.SQRT R11, R10 ;  /* 0x0000000a000b7308 */ /* 0x000e240000002000 */
[C---:B0-----:R-:W-:Y:S02]  /*0200*/  FSETP.GT.AND P0, PT, R11.reuse, 8.50705917302346158658e+37, PT ;  /* 0x7e8000000b00780b */ /* 0x041fe40003f04000 */
[----:B------:R-:W-:-:S11]  /*0210*/  FSETP.GEU.AND P1, PT, R11, 1.175494350822287508e-38, PT ;  /* 0x008000000b00780b */ /* 0x000fd60003f2e000 */
[----:B------:R-:W-:-:S04]  /*0220*/  @P0 FMUL R11, R11, 0.25 ;  /* 0x3e8000000b0b0820 */ /* 0x000fc80000400000 */
[----:B------:R-:W-:-:S06]  /*0230*/  @!P1 FMUL R11, R11, 16777216 ;  /* 0x4b8000000b0b9820 */ /* 0x000fcc0000400000 */
[----:B------:R-:W0:Y:S01]  /*0240*/  MUFU.RCP R11, R11 ;  /* 0x0000000b000b7308 */ /* 0x000e220000001000 */
[----:B------:R-:W-:Y:S01]  /*0250*/  FSEL R16, R8, 1, P0 ;  /* 0x3f80000008107808 */ /* 0x000fe20000000000 */
[----:B---3--:R-:W-:-:S04]  /*0260*/  FADD R5, R5, -R2 ;  /* 0x8000000205057221 */ /* 0x008fc80000000000 */
[----:B------:R-:W-:Y:S01]  /*0270*/  @!P1 FMUL R16, R16, 16777216 ;  /* 0x4b80000010109820 */ /* 0x000fe20000400000 */
[--C-:B------:R-:W-:Y:S01]  /*0280*/  FADD R4, R4, -R2.reuse ;  /* 0x8000000204047221 */ /* 0x100fe20000000000 */
[--C-:B------:R-:W-:Y:S01]  /*0290*/  FADD R6, R6, -R2.reuse ;  /* 0x8000000206067221 */ /* 0x100fe20000000000 */
[----:B------:R-:W-:Y:S01]  /*02a0*/  FADD R7, R7, -R2 ;  /* 0x8000000207077221 */ /* 0x000fe20000000000 */
[----:B0-----:R-:W-:-:S04]  /*02b0*/  FMUL R16, R11, R16 ;  /* 0x000000100b107220 */ /* 0x001fc80000400000 */
[-C--:B------:R-:W-:Y:S01]  /*02c0*/  FMUL R5, R5, R16.reuse ;  /* 0x0000001005057220 */ /* 0x080fe20000400000 */
[-C--:B------:R-:W-:Y:S01]  /*02d0*/  FMUL R4, R4, R16.reuse ;  /* 0x0000001004047220 */ /* 0x080fe20000400000 */
[-C--:B------:R-:W-:Y:S01]  /*02e0*/  FMUL R9, R6, R16.reuse ;  /* 0x0000001006097220 */ /* 0x080fe20000400000 */
[----:B------:R-:W-:Y:S01]  /*02f0*/  FMUL R7, R7, R16 ;  /* 0x0000001007077220 */ /* 0x000fe20000400000 */
[C-C-:B----4-:R-:W-:Y:S01]  /*0300*/  FFMA R2, R3.reuse, R5, R14.reuse ;  /* 0x0000000503027223 */ /* 0x150fe2000000000e */
[C-C-:B------:R-:W-:Y:S01]  /*0310*/  FFMA R4, R3.reuse, R4, R14.reuse ;  /* 0x0000000403047223 */ /* 0x140fe2000000000e */
[C-C-:B------:R-:W-:Y:S01]  /*0320*/  FFMA R5, R3.reuse, R9, R14.reuse ;  /* 0x0000000903057223 */ /* 0x140fe2000000000e */
[----:B------:R-:W-:Y:S01]  /*0330*/  FFMA R3, R3, R7, R14 ;  /* 0x0000000703037223 */ /* 0x000fe2000000000e */
[----:B------:R-:W-:Y:S01]  /*0340*/  FADD R6, RZ, -R2 ;  /* 0x80000002ff067221 */ /* 0x000fe20000000000 */
[----:B------:R-:W-:Y:S01]  /*0350*/  FADD R10, RZ, -R4 ;  /* 0x80000004ff0a7221 */ /* 0x000fe20000000000 */
[----:B------:R-:W-:-:S02]  /*0360*/  FADD R7, RZ, -R5 ;  /* 0x80000005ff077221 */ /* 0x000fc40000000000 */
[----:B------:R-:W-:Y:S01]  /*0370*/  FMUL R9, R6, 1.4426950216293334961 ;  /* 0x3fb8aa3b06097820 */ /* 0x000fe20000400000 */
[----:B------:R-:W-:Y:S01]  /*0380*/  FADD R6, RZ, -R3 ;  /* 0x80000003ff067221 */ /* 0x000fe20000000000 */
[----:B------:R-:W-:Y:S01]  /*0390*/  FMUL R10, R10, 1.4426950216293334961 ;  /* 0x3fb8aa3b0a0a7820 */ /* 0x000fe20000400000 */
[----:B------:R-:W-:Y:S02]  /*03a0*/  FMUL R11, R7, 1.4426950216293334961 ;  /* 0x3fb8aa3b070b7820 */ /* 0x000fe40000400000 */
[----:B------:R-:W-:Y:S01]  /*03b0*/  FMUL R13, R6, 1.4426950216293334961 ;  /* 0x3fb8aa3b060d7820 */ /* 0x000fe20000400000 */
[----:B------:R-:W-:Y:S02]  /*03c0*/  FSETP.GEU.AND P3, PT, R9, -126, PT ;  /* 0xc2fc00000900780b */ /* 0x000fe40003f6e000 */
[----:B------:R-:W-:Y:S02]  /*03d0*/  FSETP.GEU.AND P0, PT, R10, -126, PT ;  /* 0xc2fc00000a00780b */ /* 0x000fe40003f0e000 */
[----:B------:R-:W-:-:S02]  /*03e0*/  FSETP.GEU.AND P1, PT, R11, -126, PT ;  /* 0xc2fc00000b00780b */ /* 0x000fc40003f2e000 */
[----:B------:R-:W-:-:S07]  /*03f0*/  FSETP.GEU.AND P2, PT, R13, -126, PT ;  /* 0xc2fc00000d00780b */ /* 0x000fce0003f4e000 */
[----:B------:R-:W-:Y:S02]  /*0400*/  @!P3 FMUL R9, R9, 0.5 ;  /* 0x3f0000000909b820 */ /* 0x000fe40000400000 */
[----:B------:R-:W-:Y:S02]  /*0410*/  @!P0 FMUL R10, R10, 0.5 ;  /* 0x3f0000000a0a8820 */ /* 0x000fe40000400000 */
[----:B------:R-:W-:Y:S02]  /*0420*/  @!P1 FMUL R11, R11, 0.5 ;  /* 0x3f0000000b0b9820 */ /* 0x000fe40000400000 */
[----:B------:R-:W-:Y:S01]  /*0430*/  @!P2 FMUL R13, R13, 0.5 ;  /* 0x3f0000000d0da820 */ /* 0x000fe20000400000 */
[----:B------:R-:W0:Y:S08]  /*0440*/  MUFU.EX2 R6, R10 ;  /* 0x0000000a00067308 */ /* 0x000e300000000800 */
[----:B------:R-:W1:Y:S08]  /*0450*/  MUFU.EX2 R7, R9 ;  /* 0x0000000900077308 */ /* 0x000e700000000800 */
[----:B------:R-:W2:Y:S08]  /*0460*/  MUFU.EX2 R12, R11 ;  /* 0x0000000b000c7308 */ /* 0x000eb00000000800 */
[----:B------:R-:W3:Y:S01]  /*0470*/  MUFU.EX2 R14, R13 ;  /* 0x0000000d000e7308 */ /* 0x000ee20000000800 */
[----:B0-----:R-:W-:Y:S01]  /*0480*/  @!P0 FMUL R6, R6, R6 ;  /* 0x0000000606068220 */ /* 0x001fe20000400000 */
[----:B-1----:R-:W-:Y:S01]  /*0490*/  @!P3 FMUL R7, R7, R7 ;  /* 0x000000070707b220 */ /* 0x002fe20000400000 */
[----:B--2---:R-:W-:-:S02]  /*04a0*/  @!P1 FMUL R12, R12, R12 ;  /* 0x0000000c0c0c9220 */ /* 0x004fc40000400000 */
[----:B------:R-:W-:Y:S01]  /*04b0*/  FADD R15, R6, 1 ;  /* 0x3f800000060f7421 */ /* 0x000fe20000000000 */
[----:B------:R-:W-:Y:S01]  /*04c0*/  FADD R10, R7, 1 ;  /* 0x3f800000070a7421 */ /* 0x000fe20000000000 */
[----:B------:R-:W-:Y:S01]  /*04d0*/  FADD R12, R12, 1 ;  /* 0x3f8000000c0c7421 */ /* 0x000fe20000000000 */
[----:B------:R-:W0:Y:S01]  /*04e0*/  LDC.64 R6, c[0x0][0x210] ;  /* 0x00008400ff067b82 */ /* 0x000e220000000a00 */
[----:B---3--:R-:W-:-:S04]  /*04f0*/  @!P2 FMUL R14, R14, R14 ;  /* 0x0000000e0e0ea220 */ /* 0x008fc80000400000 */
[----:B------:R-:W-:Y:S01]  /*0500*/  FADD R14, R14, 1 ;  /* 0x3f8000000e0e7421 */ /* 0x000fe20000000000 */
[----:B------:R-:W-:Y:S02]  /*0510*/  FSETP.GT.AND P0, PT, R15, 8.50705917302346158658e+37, PT ;  /* 0x7e8000000f00780b */ /* 0x000fe40003f04000 */
[----:B------:R-:W-:Y:S02]  /*0520*/  FSETP.GT.AND P1, PT, R10, 8.50705917302346158658e+37, PT ;  /* 0x7e8000000a00780b */ /* 0x000fe40003f24000 */
[----:B------:R-:W-:Y:S02]  /*0530*/  FSETP.GT.AND P2, PT, R12, 8.50705917302346158658e+37, PT ;  /* 0x7e8000000c00780b */ /* 0x000fe40003f44000 */
[----:B------:R-:W-:-:S07]  /*0540*/  FSETP.GT.AND P3, PT, R14, 8.50705917302346158658e+37, PT ;  /* 0x7e8000000e00780b */ /* 0x000fce0003f64000 */
[----:B------:R-:W-:Y:S02]  /*0550*/  @P0 FMUL R15, R15, 0.25 ;  /* 0x3e8000000f0f0820 */ /* 0x000fe40000400000 */
[----:B------:R-:W-:Y:S02]  /*0560*/  @P1 FMUL R10, R10, 0.25 ;  /* 0x3e8000000a0a1820 */ /* 0x000fe40000400000 */
[----:B------:R-:W-:Y:S02]  /*0570*/  @P2 FMUL R12, R12, 0.25 ;  /* 0x3e8000000c0c2820 */ /* 0x000fe40000400000 */
[----:B------:R-:W-:Y:S01]  /*0580*/  @P3 FMUL R14, R14, 0.25 ;  /* 0x3e8000000e0e3820 */ /* 0x000fe20000400000 */
[----:B------:R-:W1:Y:S08]  /*0590*/  MUFU.RCP R15, R15 ;  /* 0x0000000f000f7308 */ /* 0x000e700000001000 */
[----:B------:R-:W2:Y:S08]  /*05a0*/  MUFU.RCP R10, R10 ;  /* 0x0000000a000a7308 */ /* 0x000eb00000001000 */
[----:B------:R-:W3:Y:S08]  /*05b0*/  MUFU.RCP R12, R12 ;  /* 0x0000000c000c7308 */ /* 0x000ef00000001000 */
[----:B------:R-:W4:Y:S01]  /*05c0*/  MUFU.RCP R14, R14 ;  /* 0x0000000e000e7308 */ /* 0x000f220000001000 */
[----:B------:R-:W-:-:S02]  /*05d0*/  FSEL R16, R8, 1, P0 ;  /* 0x3f80000008107808 */ /* 0x000fc40000000000 */
[C---:B------:R-:W-:Y:S02]  /*05e0*/  FSEL R9, R8.reuse, 1, P1 ;  /* 0x3f80000008097808 */ /* 0x040fe40000800000 */
[C---:B------:R-:W-:Y:S02]  /*05f0*/  FSEL R11, R8.reuse, 1, P2 ;  /* 0x3f800000080b7808 */ /* 0x040fe40001000000 */
[----:B------:R-:W-:Y:S01]  /*0600*/  FSEL R13, R8, 1, P3 ;  /* 0x3f800000080d7808 */ /* 0x000fe20001800000 */
[----:B-1----:R-:W-:Y:S01]  /*0610*/  FMUL R15, R15, R16 ;  /* 0x000000100f0f7220 */ /* 0x002fe20000400000 */
[----:B--2---:R-:W-:Y:S01]  /*0620*/  FMUL R9, R10, R9 ;  /* 0x000000090a097220 */ /* 0x004fe20000400000 */
[----:B---3--:R-:W-:Y:S01]  /*0630*/  FMUL R10, R12, R11 ;  /* 0x0000000b0c0a7220 */ /* 0x008fe20000400000 */
[----:B0-----:R-:W-:-:S04]  /*0640*/  IMAD.WIDE R6, R0, 0x4, R6 ;  /* 0x0000000400067825 */ /* 0x001fc800078e0206 */
[----:B----4-:R-:W-:Y:S01]  /*0650*/  FMUL R16, R14, R13 ;  /* 0x0000000d0e107220 */ /* 0x010fe20000400000 */
[----:B------:R-:W-:Y:S01]  /*0660*/  FMUL R8, R4, R15 ;  /* 0x0000000f04087220 */ /* 0x000fe20000400000 */
[----:B------:R-:W-:Y:S01]  /*0670*/  FMUL R9, R2, R9 ;  /* 0x0000000902097220 */ /* 0x000fe20000400000 */
[----:B------:R-:W-:Y:S01]  /*0680*/  FMUL R10, R5, R10 ;  /* 0x0000000a050a7220 */ /* 0x000fe20000400000 */
[----:B------:R-:W-:-:S05]  /*0690*/  FMUL R11, R3, R16 ;  /* 0x00000010030b7220 */ /* 0x000fca0000400000 */
[----:B------:R-:W-:Y:S01]  /*06a0*/  STG.E.128 desc[UR4][R6.64], R8 ;  /* 0x0000000806007986 */ /* 0x000fe2000c101d04 */
[----:B------:R-:W-:Y:S05]  /*06b0*/  EXIT ;  /* 0x000000000000794d */ /* 0x000fea0003800000 */
.L_x_0:
[----:B------:R-:W-:-:S00]  /*06c0*/  BRA `(.L_x_0) ;  /* 0xfffffffc00fc7947 */ /* 0x000fc0000383ffff */
[----:B------:R-:W-:-:S00]  /*06d0*/  NOP ;  /* 0x0000000000007918 */ /* 0x000fc00000000000 */
        /* <DEDUP_REMOVED lines=10> */
.L_x_1:


//--------------------- .nv.global.init           --------------------------
	.section	.nv.global.init,"aw",@progbits
.nv.global.init:
	.type		_$_str,@object
	.size		_$_str,(_$_str_$_2 - _$_str)
_$_str:
        /*0000*/ 	.byte	0x5f, 0x5f, 0x43, 0x55, 0x44, 0x41, 0x5f, 0x46, 0x54, 0x5a, 0x00
	.type		_$_str_$_2,@object
	.size		_$_str_$_2,(.L_1 - _$_str_$_2)
_$_str_$_2:
        /*000b*/ 	.byte	0x5f, 0x5f, 0x43, 0x55, 0x44, 0x41, 0x5f, 0x50, 0x52, 0x45, 0x43, 0x5f, 0x53, 0x51, 0x52, 0x54
        /*001b*/ 	.byte	0x00
.L_1:


//--------------------- .nv.constant0.triton_poi_fused__native_batch_norm_legit_no_training_silu_3 --------------------------
	.section	.nv.constant0.triton_poi_fused__native_batch_norm_legit_no_training_silu_3,"a",@progbits
	.sectionflags	@""
	.align	4
.nv.constant0.triton_poi_fused__native_batch_norm_legit_no_training_silu_3:
	.zero		580
